	.headerflags	@"EF_CUDA_TEXMODE_UNIFIED EF_CUDA_64BIT_ADDRESS EF_CUDA_ACCELERATORS EF_CUDA_SM90 EF_CUDA_VIRTUAL_SM(EF_CUDA_SM90)"
	.elftype	@"ET_EXEC"


//--------------------- .nv.info                  --------------------------
	.section	.nv.info,"",@"SHT_CUDA_INFO"
	.align	4


	//----- nvinfo : EIATTR_REGCOUNT
	.align		4
        /*0000*/ 	.byte	0x04, 0x2f
        /*0002*/ 	.short	(.L_2 - .L_1)
	.align		4
.L_1:
        /*0004*/ 	.word	index@(triton_per_fused__native_batch_norm_legit_convolution_elu_7)
        /*0008*/ 	.word	0x00000016


	//----- nvinfo : EIATTR_MIN_STACK_SIZE
	.align		4
.L_2:
        /*000c*/ 	.byte	0x04, 0x12
        /*000e*/ 	.short	(.L_4 - .L_3)
	.align		4
.L_3:
        /*0010*/ 	.word	index@(triton_per_fused__native_batch_norm_legit_convolution_elu_7)
        /*0014*/ 	.word	0x00000000


	//----- nvinfo : EIATTR_FRAME_SIZE
	.align		4
.L_4:
        /*0018*/ 	.byte	0x04, 0x11
        /*001a*/ 	.short	(.L_6 - .L_5)
	.align		4
.L_5:
        /*001c*/ 	.word	index@(triton_per_fused__native_batch_norm_legit_convolution_elu_7)
        /*0020*/ 	.word	0x00000000


	//----- nvinfo : EIATTR_MIN_STACK_SIZE
	.align		4
.L_6:
        /*0024*/ 	.byte	0x04, 0x12
        /*0026*/ 	.short	(.L_8 - .L_7)
	.align		4
.L_7:
        /*0028*/ 	.word	index@(triton_per_fused__native_batch_norm_legit_convolution_elu_7)
        /*002c*/ 	.word	0x00000000
.L_8:


//--------------------- .nv.info.triton_per_fused__native_batch_norm_legit_convolution_elu_7 --------------------------
	.section	.nv.info.triton_per_fused__native_batch_norm_legit_convolution_elu_7,"",@"SHT_CUDA_INFO"
	.sectionflags	@""
	.align	4


	//----- nvinfo : EIATTR_CUDA_API_VERSION
	.align		4
        /*0000*/ 	.byte	0x04, 0x37
        /*0002*/ 	.short	(.L_10 - .L_9)
.L_9:
        /*0004*/ 	.word	0x0000007c


	//----- nvinfo : EIATTR_KPARAM_INFO
	.align		4
.L_10:
        /*0008*/ 	.byte	0x04, 0x17
        /*000a*/ 	.short	(.L_12 - .L_11)
.L_11:
        /*000c*/ 	.word	0x00000000
        /*0010*/ 	.short	0x0006
        /*0012*/ 	.short	0x002c
        /*0014*/ 	.byte	0x00, 0xf0, 0x11, 0x00


	//----- nvinfo : EIATTR_KPARAM_INFO
	.align		4
.L_12:
        /*0018*/ 	.byte	0x04, 0x17
        /*001a*/ 	.short	(.L_14 - .L_13)
.L_13:
        /*001c*/ 	.word	0x00000000
        /*0020*/ 	.short	0x0005
        /*0022*/ 	.short	0x0028
        /*0024*/ 	.byte	0x00, 0xf0, 0x11, 0x00


	//----- nvinfo : EIATTR_KPARAM_INFO
	.align		4
.L_14:
        /*0028*/ 	.byte	0x04, 0x17
        /*002a*/ 	.short	(.L_16 - .L_15)
.L_15:
        /*002c*/ 	.word	0x00000000
        /*0030*/ 	.short	0x0004
        /*0032*/ 	.short	0x0020
        /*0034*/ 	.byte	0x00, 0xf4, 0x21, 0x00


	//----- nvinfo : EIATTR_KPARAM_INFO
	.align		4
.L_16:
        /*0038*/ 	.byte	0x04, 0x17
        /*003a*/ 	.short	(.L_18 - .L_17)
.L_17:
        /*003c*/ 	.word	0x00000000
        /*0040*/ 	.short	0x0003
        /*0042*/ 	.short	0x0018
        /*0044*/ 	.byte	0x00, 0xf4, 0x21, 0x00


	//----- nvinfo : EIATTR_KPARAM_INFO
	.align		4
.L_18:
        /*0048*/ 	.byte	0x04, 0x17
        /*004a*/ 	.short	(.L_20 - .L_19)
.L_19:
        /*004c*/ 	.word	0x00000000
        /*0050*/ 	.short	0x0002
        /*0052*/ 	.short	0x0010
        /*0054*/ 	.byte	0x00, 0xf4, 0x21, 0x00


	//----- nvinfo : EIATTR_KPARAM_INFO
	.align		4
.L_20:
        /*0058*/ 	.byte	0x04, 0x17
        /*005a*/ 	.short	(.L_22 - .L_21)
.L_21:
        /*005c*/ 	.word	0x00000000
        /*0060*/ 	.short	0x0001
        /*0062*/ 	.short	0x0008
        /*0064*/ 	.byte	0x00, 0xf4, 0x21, 0x00


	//----- nvinfo : EIATTR_KPARAM_INFO
	.align		4
.L_22:
        /*0068*/ 	.byte	0x04, 0x17
        /*006a*/ 	.short	(.L_24 - .L_23)
.L_23:
        /*006c*/ 	.word	0x00000000
        /*0070*/ 	.short	0x0000
        /*0072*/ 	.short	0x0000
        /*0074*/ 	.byte	0x00, 0xf4, 0x21, 0x00


	//----- nvinfo : EIATTR_SPARSE_MMA_MASK
	.align		4
.L_24:
        /*0078*/ 	.byte	0x03, 0x50
        /*007a*/ 	.short	0x0000


	//----- nvinfo : EIATTR_MAXREG_COUNT
	.align		4
        /*007c*/ 	.byte	0x03, 0x1b
        /*007e*/ 	.short	0x00ff


	//----- nvinfo : EIATTR_COOP_GROUP_MASK_REGIDS
	.align		4
        /*0080*/ 	.byte	0x04, 0x29
        /*0082*/ 	.short	(.L_26 - .L_25)


	//   ....[0]....
.L_25:
        /*0084*/ 	.word	0xffffffff


	//   ....[1]....
        /*0088*/ 	.word	0xffffffff


	//   ....[2]....
        /*008c*/ 	.word	0xffffffff


	//   ....[3]....
        /*0090*/ 	.word	0xffffffff


	//   ....[4]....
        /*0094*/ 	.word	0xffffffff


	//   ....[5]....
        /*0098*/ 	.word	0xffffffff


	//   ....[6]....
        /*009c*/ 	.word	0xffffffff


	//   ....[7]....
        /*00a0*/ 	.word	0xffffffff


	//   ....[8]....
        /*00a4*/ 	.word	0xffffffff


	//   ....[9]....
        /*00a8*/ 	.word	0xffffffff


	//   ....[10]....
        /*00ac*/ 	.word	0xffffffff


	//   ....[11]....
        /*00b0*/ 	.word	0xffffffff


	//----- nvinfo : EIATTR_COOP_GROUP_INSTR_OFFSETS
	.align		4
.L_26:
        /*00b4*/ 	.byte	0x04, 0x28
        /*00b6*/ 	.short	(.L_28 - .L_27)


	//   ....[0]....
.L_27:
        /*00b8*/ 	.word	0x000001b0


	//   ....[1]....
        /*00bc*/ 	.word	0x000001e0


	//   ....[2]....
        /*00c0*/ 	.word	0x00000210


	//   ....[3]....
        /*00c4*/ 	.word	0x00000240


	//   ....[4]....
        /*00c8*/ 	.word	0x00000260


	//   ....[5]....
        /*00cc*/ 	.word	0x000002e0


	//   ....[6]....
        /*00d0*/ 	.word	0x00000370


	//   ....[7]....
        /*00d4*/ 	.word	0x00000390


	//   ....[8]....
        /*00d8*/ 	.word	0x000003c0


	//   ....[9]....
        /*00dc*/ 	.word	0x000003e0


	//   ....[10]....
        /*00e0*/ 	.word	0x00000410


	//   ....[11]....
        /*00e4*/ 	.word	0x00000470


	//----- nvinfo : EIATTR_EXIT_INSTR_OFFSETS
	.align		4
.L_28:
        /*00e8*/ 	.byte	0x04, 0x1c
        /*00ea*/ 	.short	(.L_30 - .L_29)


	//   ....[0]....
.L_29:
        /*00ec*/ 	.word	0x00000750


	//   ....[1]....
        /*00f0*/ 	.word	0x00000770


	//----- nvinfo : EIATTR_REQNTID
	.align		4
.L_30:
        /*00f4*/ 	.byte	0x04, 0x10
        /*00f6*/ 	.short	(.L_32 - .L_31)
.L_31:
        /*00f8*/ 	.word	0x00000040
        /*00fc*/ 	.word	0x00000001
        /*0100*/ 	.word	0x00000001


	//----- nvinfo : EIATTR_CBANK_PARAM_SIZE
	.align		4
.L_32:
        /*0104*/ 	.byte	0x03, 0x19
        /*0106*/ 	.short	0x0030


	//----- nvinfo : EIATTR_PARAM_CBANK
	.align		4
        /*0108*/ 	.byte	0x04, 0x0a
        /*010a*/ 	.short	(.L_34 - .L_33)
	.align		4
.L_33:
        /*010c*/ 	.word	index@(.nv.constant0.triton_per_fused__native_batch_norm_legit_convolution_elu_7)
        /*0110*/ 	.short	0x0210
        /*0112*/ 	.short	0x0030


	//----- nvinfo : EIATTR_SW_WAR
	.align		4
.L_34:
        /*0114*/ 	.byte	0x04, 0x36
        /*0116*/ 	.short	(.L_36 - .L_35)
.L_35:
        /*0118*/ 	.word	0x00000008
.L_36:


//--------------------- .nv.callgraph             --------------------------
	.section	.nv.callgraph,"",@"SHT_CUDA_CALLGRAPH"
	.align	4
	.sectionentsize	8
	.align		4
        /*0000*/ 	.word	0x00000000
	.align		4
        /*0004*/ 	.word	0xffffffff
	.align		4
        /*0008*/ 	.word	0x00000000
	.align		4
        /*000c*/ 	.word	0xfffffffe
	.align		4
        /*0010*/ 	.word	0x00000000
	.align		4
        /*0014*/ 	.word	0xfffffffd
	.align		4
        /*0018*/ 	.word	0x00000000
	.align		4
        /*001c*/ 	.word	0xfffffffc


//--------------------- .nv.constant4             --------------------------
	.section	.nv.constant4,"a",@progbits
	.align	8
	.align		8
.nv.constant4:
        /*0000*/ 	.dword	_$_str


//--------------------- .text.triton_per_fused__native_batch_norm_legit_convolution_elu_7 --------------------------
	.section	.text.triton_per_fused__native_batch_norm_legit_convolution_elu_7,"ax",@progbits
	.sectionflags	@"SHF_BARRIERS=1"
	.align	128
        .global         triton_per_fused__native_batch_norm_legit_convolution_elu_7
        .type           triton_per_fused__native_batch_norm_legit_convolution_elu_7,@function
        .size           triton_per_fused__native_batch_norm_legit_convolution_elu_7,(.L_x_1 - triton_per_fused__native_batch_norm_legit_convolution_elu_7)
        .other          triton_per_fused__native_batch_norm_legit_convolution_elu_7,@"STO_CUDA_ENTRY STV_DEFAULT"
triton_per_fused__native_batch_norm_legit_convolution_elu_7:
.text.triton_per_fused__native_batch_norm_legit_convolution_elu_7:
[----:B------:R-:W0:Y:S02]  /*0000*/  LDC R1, c[0x0][0x28] ;  /* 0x00000a00ff017b82 */ /* 0x000e240000000800 */
[----:B------:R-:W1:Y:S01]  /*0010*/  S2R R0, SR_CTAID.X ;  /* 0x0000000000007919 */ /* 0x000e620000002500 */
[----:B------:R-:W2:Y:S01]  /*0020*/  LDC.64 R2, c[0x0][0x210] ;  /* 0x00008400ff027b82 */ /* 0x000ea20000000a00 */
[----:B------:R-:W-:Y:S01]  /*0030*/  HFMA2.MMA R11, -RZ, RZ, 0, 0 ;  /* 0x00000000ff0b7435 */ /* 0x000fe200000001ff */
[----:B------:R-:W-:Y:S01]  /*0040*/  ULDC.64 UR6, c[0x0][0x208] ;  /* 0x0000820000067ab9 */ /* 0x000fe20000000a00 */
[----:B------:R-:W3:Y:S01]  /*0050*/  S2R R15, SR_TID.X ;  /* 0x00000000000f7919 */ /* 0x000ee20000002100 */
[----:B------:R-:W-:-:S04]  /*0060*/  MOV R12, RZ ;  /* 0x000000ff000c7202 */ /* 0x000fc80000000f00 */
[----:B------:R-:W4:Y:S01]  /*0070*/  LDC.64 R8, c[0x0][0x220] ;  /* 0x00008800ff087b82 */ /* 0x000f220000000a00 */
[----:B-1----:R-:W-:Y:S02]  /*0080*/  SHF.R.S32.HI R7, RZ, 0x1f, R0 ;  /* 0x0000001fff077819 */ /* 0x002fe40000011400 */
[C---:B------:R-:W-:Y:S02]  /*0090*/  ISETP.GE.AND P1, PT, R0.reuse, 0x800, PT ;  /* 0x000008000000780c */ /* 0x040fe40003f26270 */
[----:B---3--:R-:W-:Y:S02]  /*00a0*/  LOP3.LUT R5, R15, 0x3f, RZ, 0xc0, !PT ;  /* 0x0000003f0f057812 */ /* 0x008fe400078ec0ff */
[----:B------:R-:W-:Y:S02]  /*00b0*/  LEA.HI R7, R7, R0, RZ, 0x9 ;  /* 0x0000000007077211 */ /* 0x000fe400078f48ff */
[----:B------:R-:W-:Y:S02]  /*00c0*/  LEA R4, R0, R5, 0x6 ;  /* 0x0000000500047211 */ /* 0x000fe400078e30ff */
[----:B------:R-:W-:-:S03]  /*00d0*/  LOP3.LUT R7, R7, 0xfffffe00, RZ, 0xc0, !PT ;  /* 0xfffffe0007077812 */ /* 0x000fc600078ec0ff */
[----:B--2---:R-:W-:Y:S01]  /*00e0*/  IMAD.WIDE R2, R4, 0x4, R2 ;  /* 0x0000000404027825 */ /* 0x004fe200078e0202 */
[----:B------:R-:W-:-:S04]  /*00f0*/  IADD3 R7, -R7, R0, RZ ;  /* 0x0000000007077210 */ /* 0x000fc80007ffe1ff */
[----:B------:R-:W2:Y:S01]  /*0100*/  @!P1 LDG.E R11, desc[UR6][R2.64] ;  /* 0x00000006020b9981 */ /* 0x000ea2000c1e1900 */
[----:B----4-:R-:W-:-:S05]  /*0110*/  IMAD.WIDE R8, R7, 0x4, R8 ;  /* 0x0000000407087825 */ /* 0x010fca00078e0208 */
[----:B------:R-:W3:Y:S01]  /*0120*/  @!P1 LDG.E.EL R12, desc[UR6][R8.64] ;  /* 0x00000006080c9981 */ /* 0x000ee2000c2e1900 */
[----:B------:R-:W1:Y:S01]  /*0130*/  S2UR UR5, SR_CgaCtaId ;  /* 0x00000000000579c3 */ /* 0x000e620000008800 */
[C---:B------:R-:W-:Y:S01]  /*0140*/  LOP3.LUT P2, RZ, R15.reuse, 0x1f, RZ, 0xc0, !PT ;  /* 0x0000001f0fff7812 */ /* 0x040fe2000784c0ff */
[----:B------:R-:W-:Y:S01]  /*0150*/  UMOV UR4, 0x400 ;  /* 0x0000040000047882 */ /* 0x000fe20000000000 */
[----:B------:R-:W-:Y:S01]  /*0160*/  ISETP.GE.AND P3, PT, R15, 0x2, PT ;  /* 0x000000020f00780c */ /* 0x000fe20003f66270 */
[----:B-1----:R-:W-:Y:S01]  /*0170*/  UPRMT UR4, UR5, 0x654, UR4 ;  /* 0x0000065405047896 */ /* 0x002fe20008000004 */
[----:B--2---:R-:W-:-:S05]  /*0180*/  SEL R7, R11, RZ, !P1 ;  /* 0x000000ff0b077207 */ /* 0x004fca0004800000 */
[----:B---3--:R-:W-:-:S05]  /*0190*/  FADD R7, R7, R12 ;  /* 0x0000000c07077221 */ /* 0x008fca0000000000 */
[----:B------:R-:W-:-:S05]  /*01a0*/  FSEL R11, R7, RZ, !P1 ;  /* 0x000000ff070b7208 */ /* 0x000fca0004800000 */
[----:B------:R-:W1:Y:S02]  /*01b0*/  SHFL.BFLY PT, R12, R11, 0x10, 0x1f ;  /* 0x0e001f000b0c7f89 */ /* 0x000e6400000e0000 */
[----:B-1----:R-:W-:Y:S01]  /*01c0*/  FADD R12, R11, R12 ;  /* 0x0000000c0b0c7221 */ /* 0x002fe20000000000 */
[----:B------:R-:W-:-:S04]  /*01d0*/  LEA R11, R15, UR4, 0x2 ;  /* 0x000000040f0b7c11 */ /* 0x000fc8000f8e10ff */
[----:B------:R-:W1:Y:S02]  /*01e0*/  SHFL.BFLY PT, R13, R12, 0x8, 0x1f ;  /* 0x0d001f000c0d7f89 */ /* 0x000e6400000e0000 */
[----:B-1----:R-:W-:Y:S01]  /*01f0*/  FADD R13, R12, R13 ;  /* 0x0000000d0c0d7221 */ /* 0x002fe20000000000 */
[----:B------:R-:W-:-:S04]  /*0200*/  SHF.R.U32.HI R12, RZ, 0x3, R15 ;  /* 0x00000003ff0c7819 */ /* 0x000fc8000001160f */
[----:B------:R-:W1:Y:S01]  /*0210*/  SHFL.BFLY PT, R14, R13, 0x4, 0x1f ;  /* 0x0c801f000d0e7f89 */ /* 0x000e6200000e0000 */
[----:B------:R-:W-:Y:S01]  /*0220*/  LOP3.LUT R12, R12, 0x4, RZ, 0xc0, !PT ;  /* 0x000000040c0c7812 */ /* 0x000fe200078ec0ff */
[----:B-1----:R-:W-:-:S05]  /*0230*/  FADD R14, R13, R14 ;  /* 0x0000000e0d0e7221 */ /* 0x002fca0000000000 */
[----:B------:R-:W1:Y:S02]  /*0240*/  SHFL.BFLY PT, R17, R14, 0x2, 0x1f ;  /* 0x0c401f000e117f89 */ /* 0x000e6400000e0000 */
[----:B-1----:R-:W-:-:S05]  /*0250*/  FADD R17, R14, R17 ;  /* 0x000000110e117221 */ /* 0x002fca0000000000 */
[----:B------:R-:W1:Y:S02]  /*0260*/  SHFL.BFLY PT, R8, R17, 0x1, 0x1f ;  /* 0x0c201f0011087f89 */ /* 0x000e6400000e0000 */
[----:B-1----:R-:W-:Y:S01]  /*0270*/  FADD R13, R17, R8 ;  /* 0x00000008110d7221 */ /* 0x002fe20000000000 */
[----:B------:R-:W-:-:S04]  /*0280*/  LOP3.LUT R8, R15, 0x1, RZ, 0xc0, !PT ;  /* 0x000000010f087812 */ /* 0x000fc800078ec0ff */
[----:B------:R-:W-:Y:S01]  /*0290*/  @!P2 STS [R12+UR4], R13 ;  /* 0x0000000d0c00a988 */ /* 0x000fe20008000804 */
[----:B------:R-:W-:Y:S01]  /*02a0*/  BAR.SYNC.DEFER_BLOCKING 0x0 ;  /* 0x0000000000007b1d */ /* 0x000fe20000010000 */
[----:B------:R-:W-:-:S04]  /*02b0*/  ISETP.NE.U32.AND P0, PT, R8, 0x1, PT ;  /* 0x000000010800780c */ /* 0x000fc80003f05070 */
[----:B------:R-:W-:Y:S01]  /*02c0*/  ISETP.LT.AND P0, PT, R15, 0x2, P0 ;  /* 0x000000020f00780c */ /* 0x000fe20000701270 */
[----:B------:R-:W1:Y:S04]  /*02d0*/  @!P3 LDS R10, [R11] ;  /* 0x000000000b0ab984 */ /* 0x000e680000000800 */
[----:B-1----:R-:W1:Y:S02]  /*02e0*/  SHFL.BFLY PT, R9, R10, 0x1, 0x1f ;  /* 0x0c201f000a097f89 */ /* 0x002e6400000e0000 */
[----:B-1----:R-:W-:-:S06]  /*02f0*/  FADD R14, R10, R9 ;  /* 0x000000090a0e7221 */ /* 0x002fcc0000000000 */
[----:B------:R-:W-:Y:S01]  /*0300*/  @P0 STS [R11], R14 ;  /* 0x0000000e0b000388 */ /* 0x000fe20000000800 */
[----:B------:R-:W-:Y:S06]  /*0310*/  BAR.SYNC.DEFER_BLOCKING 0x0 ;  /* 0x0000000000007b1d */ /* 0x000fec0000010000 */
[----:B------:R-:W1:Y:S02]  /*0320*/  LDS R8, [UR4] ;  /* 0x00000004ff087984 */ /* 0x000e640008000800 */
[----:B-1----:R-:W-:-:S04]  /*0330*/  FMUL R8, R8, 0.015625 ;  /* 0x3c80000008087820 */ /* 0x002fc80000400000 */
[----:B------:R-:W-:-:S04]  /*0340*/  FADD R18, R7, -R8 ;  /* 0x8000000807127221 */ /* 0x000fc80000000000 */
[----:B------:R-:W-:-:S05]  /*0350*/  FMUL R9, R18, R18 ;  /* 0x0000001212097220 */ /* 0x000fca0000400000 */
[----:B------:R-:W-:-:S05]  /*0360*/  FSEL R9, R9, RZ, !P1 ;  /* 0x000000ff09097208 */ /* 0x000fca0004800000 */
[----:B------:R-:W1:Y:S02]  /*0370*/  SHFL.BFLY PT, R10, R9, 0x10, 0x1f ;  /* 0x0e001f00090a7f89 */ /* 0x000e6400000e0000 */
[----:B-1----:R-:W-:-:S05]  /*0380*/  FADD R10, R9, R10 ;  /* 0x0000000a090a7221 */ /* 0x002fca0000000000 */
[----:B------:R-:W1:Y:S02]  /*0390*/  SHFL.BFLY PT, R13, R10, 0x8, 0x1f ;  /* 0x0d001f000a0d7f89 */ /* 0x000e6400000e0000 */
[----:B-1----:R-:W-:Y:S01]  /*03a0*/  FADD R13, R10, R13 ;  /* 0x0000000d0a0d7221 */ /* 0x002fe20000000000 */
[----:B------:R-:W-:-:S04]  /*03b0*/  HFMA2.MMA R10, -RZ, RZ, 1.125, 0 ;  /* 0x3c800000ff0a7435 */ /* 0x000fc800000001ff */
[----:B------:R-:W1:Y:S02]  /*03c0*/  SHFL.BFLY PT, R14, R13, 0x4, 0x1f ;  /* 0x0c801f000d0e7f89 */ /* 0x000e6400000e0000 */
[----:B-1----:R-:W-:-:S05]  /*03d0*/  FADD R14, R13, R14 ;  /* 0x0000000e0d0e7221 */ /* 0x002fca0000000000 */
[----:B------:R-:W1:Y:S02]  /*03e0*/  SHFL.BFLY PT, R15, R14, 0x2, 0x1f ;  /* 0x0c401f000e0f7f89 */ /* 0x000e6400000e0000 */
[----:B-1----:R-:W-:Y:S01]  /*03f0*/  FADD R15, R14, R15 ;  /* 0x0000000f0e0f7221 */ /* 0x002fe20000000000 */
[----:B------:R-:W-:-:S04]  /*0400*/  MOV R14, 0x3ab5ebe6 ;  /* 0x3ab5ebe6000e7802 */ /* 0x000fc80000000f00 */
[----:B------:R-:W1:Y:S02]  /*0410*/  SHFL.BFLY PT, R16, R15, 0x1, 0x1f ;  /* 0x0c201f000f107f89 */ /* 0x000e6400000e0000 */
[----:B-1----:R-:W-:Y:S01]  /*0420*/  FADD R17, R15, R16 ;  /* 0x000000100f117221 */ /* 0x002fe20000000000 */
[----:B------:R-:W-:Y:S06]  /*0430*/  BAR.SYNC.DEFER_BLOCKING 0x0 ;  /* 0x0000000000007b1d */ /* 0x000fec0000010000 */
[----:B------:R-:W-:Y:S02]  /*0440*/  @!P2 STS [R12+UR4], R17 ;  /* 0x000000110c00a988 */ /* 0x000fe40008000804 */
[----:B------:R-:W-:Y:S06]  /*0450*/  BAR.SYNC.DEFER_BLOCKING 0x0 ;  /* 0x0000000000007b1d */ /* 0x000fec0000010000 */
[----:B------:R-:W1:Y:S04]  /*0460*/  @!P3 LDS R6, [R11] ;  /* 0x000000000b06b984 */ /* 0x000e680000000800 */
[----:B-1----:R-:W1:Y:S02]  /*0470*/  SHFL.BFLY PT, R9, R6, 0x1, 0x1f ;  /* 0x0c201f0006097f89 */ /* 0x002e6400000e0000 */
[----:B-1----:R-:W-:-:S05]  /*0480*/  FADD R16, R6, R9 ;  /* 0x0000000906107221 */ /* 0x002fca0000000000 */
[----:B------:R-:W-:Y:S01]  /*0490*/  @P0 STS [R11], R16 ;  /* 0x000000100b000388 */ /* 0x000fe20000000800 */
[----:B------:R-:W-:Y:S06]  /*04a0*/  BAR.SYNC.DEFER_BLOCKING 0x0 ;  /* 0x0000000000007b1d */ /* 0x000fec0000010000 */
[----:B------:R-:W1:Y:S04]  /*04b0*/  LDS R9, [UR4] ;  /* 0x00000004ff097984 */ /* 0x000e680008000800 */
[----:B------:R2:W-:Y:S01]  /*04c0*/  @!P1 STG.E desc[UR6][R2.64], R7 ;  /* 0x0000000702009986 */ /* 0x0005e2000c101906 */
[----:B-1----:R-:W-:-:S06]  /*04d0*/  FFMA R9, R9, R10, 9.9999997473787516356e-06 ;  /* 0x3727c5ac09097423 */ /* 0x002fcc000000000a */
[----:B------:R-:W1:Y:S02]  /*04e0*/  MUFU.RSQ R9, R9 ;  /* 0x0000000900097308 */ /* 0x000e640000001400 */
[----:B-1----:R-:W-:-:S04]  /*04f0*/  FMUL R10, R18, R9 ;  /* 0x00000009120a7220 */ /* 0x002fc80000400000 */
[C---:B------:R-:W-:Y:S01]  /*0500*/  FMUL R12, R10.reuse, 1.4426950216293334961 ;  /* 0x3fb8aa3b0a0c7820 */ /* 0x040fe20000400000 */
[----:B------:R-:W-:-:S05]  /*0510*/  FADD.FTZ R6, |R10|, -RZ ;  /* 0x800000ff0a067221 */ /* 0x000fca0000010200 */
[----:B------:R-:W1:Y:S01]  /*0520*/  FRND R12, R12 ;  /* 0x0000000c000c7307 */ /* 0x000e620000201000 */
[----:B------:R-:W-:Y:S01]  /*0530*/  BAR.SYNC.DEFER_BLOCKING 0x0 ;  /* 0x0000000000007b1d */ /* 0x000fe20000010000 */
[----:B------:R-:W-:-:S04]  /*0540*/  FSETP.GEU.AND P0, PT, R6, 0.40999999642372131348, PT ;  /* 0x3ed1eb850600780b */ /* 0x000fc80003f0e000 */
[----:B-1----:R-:W-:Y:S02]  /*0550*/  FSEL R11, R12, RZ, P0 ;  /* 0x000000ff0c0b7208 */ /* 0x002fe40000000000 */
[----:B------:R-:W-:Y:S02]  /*0560*/  FSETP.NEU.AND P0, PT, R10, RZ, PT ;  /* 0x000000ff0a00720b */ /* 0x000fe40003f0d000 */
[C---:B------:R-:W-:Y:S01]  /*0570*/  FSETP.NEU.AND P2, PT, R11.reuse, 128, PT ;  /* 0x430000000b00780b */ /* 0x040fe20003f4d000 */
[----:B------:R-:W-:-:S04]  /*0580*/  FFMA.FTZ R6, -R11, 0.693145751953125, R10 ;  /* 0x3f3172000b067823 */ /* 0x000fc8000001010a */
[C---:B------:R-:W-:Y:S01]  /*0590*/  FFMA.FTZ R13, -R11.reuse, 1.428606765330187045e-06, R6 ;  /* 0x35bfbe8e0b0d7823 */ /* 0x040fe20000010106 */
[----:B------:R-:W-:-:S03]  /*05a0*/  FSEL R11, R11, 127, P2 ;  /* 0x42fe00000b0b7808 */ /* 0x000fc60001000000 */
[----:B------:R-:W-:Y:S01]  /*05b0*/  FFMA.FTZ R14, R13, R14, 0.0083824126049876213074 ;  /* 0x3c0956630d0e7423 */ /* 0x000fe2000001000e */
[----:B------:R-:W1:Y:S01]  /*05c0*/  MUFU.EX2 R6, R11 ;  /* 0x0000000b00067308 */ /* 0x000e620000000800 */
[----:B------:R-:W-:Y:S02]  /*05d0*/  FSETP.GEU.AND P3, PT, R11, -25, PT ;  /* 0xc1c800000b00780b */ /* 0x000fe40003f6e000 */
[----:B------:R-:W-:-:S04]  /*05e0*/  FFMA.FTZ R14, R13, R14, 0.041667830199003219604 ;  /* 0x3d2aabe30d0e7423 */ /* 0x000fc8000001000e */
[----:B------:R-:W-:-:S04]  /*05f0*/  FFMA.FTZ R14, R13, R14, 0.16666397452354431152 ;  /* 0x3e2aa9f60d0e7423 */ /* 0x000fc8000001000e */
[----:B------:R-:W-:-:S04]  /*0600*/  FFMA.FTZ R14, R13, R14, 0.49999994039535522461 ;  /* 0x3efffffe0d0e7423 */ /* 0x000fc8000001000e */
[----:B------:R-:W-:Y:S01]  /*0610*/  FMUL R14, R13, R14 ;  /* 0x0000000e0d0e7220 */ /* 0x000fe20000400000 */
[----:B-1----:R-:W-:-:S03]  /*0620*/  FADD R19, R6, -1 ;  /* 0xbf80000006137421 */ /* 0x002fc60000000000 */
[----:B------:R-:W-:Y:S02]  /*0630*/  FFMA.FTZ R17, R13, R14, R13 ;  /* 0x0000000e0d117223 */ /* 0x000fe4000001000d */
[----:B------:R-:W1:Y:S02]  /*0640*/  LDC.64 R14, c[0x0][0x218] ;  /* 0x00008600ff0e7b82 */ /* 0x000e640000000a00 */
[----:B------:R-:W-:-:S04]  /*0650*/  FFMA.FTZ R6, R6, R17, R19 ;  /* 0x0000001106067223 */ /* 0x000fc80000010013 */
[----:B------:R-:W-:Y:S01]  /*0660*/  @!P2 FADD R6, R6, R6 ;  /* 0x000000060606a221 */ /* 0x000fe20000000000 */
[----:B------:R-:W-:Y:S01]  /*0670*/  FSETP.GT.AND P2, PT, R11, 128, PT ;  /* 0x430000000b00780b */ /* 0x000fe20003f44000 */
[----:B------:R-:W3:Y:S03]  /*0680*/  LDC.64 R12, c[0x0][0x230] ;  /* 0x00008c00ff0c7b82 */ /* 0x000ee60000000a00 */
[----:B------:R-:W-:Y:S02]  /*0690*/  FSEL R6, R6, +INF , !P2 ;  /* 0x7f80000006067808 */ /* 0x000fe40005000000 */
[----:B------:R-:W-:Y:S02]  /*06a0*/  ISETP.EQ.AND P2, PT, R5, RZ, !P1 ;  /* 0x000000ff0500720c */ /* 0x000fe40004f42270 */
[----:B------:R-:W-:Y:S01]  /*06b0*/  FSEL R11, R6, -1, P3 ;  /* 0xbf800000060b7808 */ /* 0x000fe20001800000 */
[----:B------:R-:W4:Y:S01]  /*06c0*/  LDC.64 R16, c[0x0][0x228] ;  /* 0x00008a00ff107b82 */ /* 0x000f220000000a00 */
[C---:B------:R-:W-:Y:S01]  /*06d0*/  @!P0 FADD R11, R10.reuse, R10 ;  /* 0x0000000a0a0b8221 */ /* 0x040fe20000000000 */
[----:B------:R-:W-:-:S04]  /*06e0*/  FSETP.GT.AND P0, PT, R10, RZ, PT ;  /* 0x000000ff0a00720b */ /* 0x000fc80003f04000 */
[----:B------:R-:W-:Y:S01]  /*06f0*/  FSEL R11, R10, R11, P0 ;  /* 0x0000000b0a0b7208 */ /* 0x000fe20000000000 */
[----:B-1----:R-:W-:-:S05]  /*0700*/  IMAD.WIDE R14, R0, 0x4, R14 ;  /* 0x00000004000e7825 */ /* 0x002fca00078e020e */
[----:B------:R2:W-:Y:S01]  /*0710*/  @P2 STG.E desc[UR6][R14.64], R9 ;  /* 0x000000090e002986 */ /* 0x0005e2000c101906 */
[----:B---3--:R-:W-:-:S05]  /*0720*/  IMAD.WIDE R12, R4, 0x4, R12 ;  /* 0x00000004040c7825 */ /* 0x008fca00078e020c */
[----:B------:R2:W-:Y:S01]  /*0730*/  @!P1 STG.E desc[UR6][R12.64], R11 ;  /* 0x0000000b0c009986 */ /* 0x0005e2000c101906 */
[----:B----4-:R-:W-:Y:S01]  /*0740*/  IMAD.WIDE R16, R0, 0x4, R16 ;  /* 0x0000000400107825 */ /* 0x010fe200078e0210 */
[----:B------:R-:W-:Y:S06]  /*0750*/  @!P2 EXIT ;  /* 0x000000000000a94d */ /* 0x000fec0003800000 */
[----:B------:R-:W-:Y:S01]  /*0760*/  STG.E desc[UR6][R16.64], R8 ;  /* 0x0000000810007986 */ /* 0x000fe2000c101906 */
[----:B------:R-:W-:Y:S05]  /*0770*/  EXIT ;  /* 0x000000000000794d */ /* 0x000fea0003800000 */
.L_x_0:
[----:B------:R-:W-:-:S00]  /*0780*/  BRA `(.L_x_0) ;  /* 0xfffffffc00fc7947 */ /* 0x000fc0000383ffff */
[----:B------:R-:W-:-:S00]  /*0790*/  NOP ;  /* 0x0000000000007918 */ /* 0x000fc00000000000 */
        /* <DEDUP_REMOVED lines=14> */
.L_x_1:


//--------------------- .nv.global.init           --------------------------
	.section	.nv.global.init,"aw",@progbits
.nv.global.init:
	.type		_$_str,@object
	.size		_$_str,(.L_0 - _$_str)
_$_str:
        /*0000*/ 	.byte	0x5f, 0x5f, 0x43, 0x55, 0x44, 0x41, 0x5f, 0x46, 0x54, 0x5a, 0x00
.L_0:


//--------------------- .nv.shared.triton_per_fused__native_batch_norm_legit_convolution_elu_7 --------------------------
	.section	.nv.shared.triton_per_fused__native_batch_norm_legit_convolution_elu_7,"aw",@nobits
	.sectionflags	@""
	.align	16
	.zero		1024


//--------------------- .nv.constant0.triton_per_fused__native_batch_norm_legit_convolution_elu_7 --------------------------
	.section	.nv.constant0.triton_per_fused__native_batch_norm_legit_convolution_elu_7,"a",@progbits
	.sectionflags	@""
	.align	4
.nv.constant0.triton_per_fused__native_batch_norm_legit_convolution_elu_7:
	.zero		576
